	.headerflags	@"EF_CUDA_TEXMODE_UNIFIED EF_CUDA_64BIT_ADDRESS EF_CUDA_ACCELERATORS EF_CUDA_SM90 EF_CUDA_VIRTUAL_SM(EF_CUDA_SM90)"
	.elftype	@"ET_EXEC"


//--------------------- .nv.info                  --------------------------
	.section	.nv.info,"",@"SHT_CUDA_INFO"
	.align	4


	//----- nvinfo : EIATTR_REGCOUNT
	.align		4
        /*0000*/ 	.byte	0x04, 0x2f
        /*0002*/ 	.short	(.L_2 - .L_1)
	.align		4
.L_1:
        /*0004*/ 	.word	index@(triton_per_fused__log_softmax__softmax_add_div_mean_mul_neg_reciprocal_sub_sum_0)
        /*0008*/ 	.word	0x00000019


	//----- nvinfo : EIATTR_MIN_STACK_SIZE
	.align		4
.L_2:
        /*000c*/ 	.byte	0x04, 0x12
        /*000e*/ 	.short	(.L_4 - .L_3)
	.align		4
.L_3:
        /*0010*/ 	.word	index@(triton_per_fused__log_softmax__softmax_add_div_mean_mul_neg_reciprocal_sub_sum_0)
        /*0014*/ 	.word	0x00000000


	//----- nvinfo : EIATTR_FRAME_SIZE
	.align		4
.L_4:
        /*0018*/ 	.byte	0x04, 0x11
        /*001a*/ 	.short	(.L_6 - .L_5)
	.align		4
.L_5:
        /*001c*/ 	.word	index@(triton_per_fused__log_softmax__softmax_add_div_mean_mul_neg_reciprocal_sub_sum_0)
        /*0020*/ 	.word	0x00000000


	//----- nvinfo : EIATTR_MIN_STACK_SIZE
	.align		4
.L_6:
        /*0024*/ 	.byte	0x04, 0x12
        /*0026*/ 	.short	(.L_8 - .L_7)
	.align		4
.L_7:
        /*0028*/ 	.word	index@(triton_per_fused__log_softmax__softmax_add_div_mean_mul_neg_reciprocal_sub_sum_0)
        /*002c*/ 	.word	0x00000000
.L_8:


//--------------------- .nv.info.triton_per_fused__log_softmax__softmax_add_div_mean_mul_neg_reciprocal_sub_sum_0 --------------------------
	.section	.nv.info.triton_per_fused__log_softmax__softmax_add_div_mean_mul_neg_reciprocal_sub_sum_0,"",@"SHT_CUDA_INFO"
	.sectionflags	@""
	.align	4


	//----- nvinfo : EIATTR_CUDA_API_VERSION
	.align		4
        /*0000*/ 	.byte	0x04, 0x37
        /*0002*/ 	.short	(.L_10 - .L_9)
.L_9:
        /*0004*/ 	.word	0x0000007c


	//----- nvinfo : EIATTR_KPARAM_INFO
	.align		4
.L_10:
        /*0008*/ 	.byte	0x04, 0x17
        /*000a*/ 	.short	(.L_12 - .L_11)
.L_11:
        /*000c*/ 	.word	0x00000000
        /*0010*/ 	.short	0x0005
        /*0012*/ 	.short	0x0028
        /*0014*/ 	.byte	0x00, 0xf0, 0x11, 0x00


	//----- nvinfo : EIATTR_KPARAM_INFO
	.align		4
.L_12:
        /*0018*/ 	.byte	0x04, 0x17
        /*001a*/ 	.short	(.L_14 - .L_13)
.L_13:
        /*001c*/ 	.word	0x00000000
        /*0020*/ 	.short	0x0004
        /*0022*/ 	.short	0x0020
        /*0024*/ 	.byte	0x00, 0xf4, 0x21, 0x00


	//----- nvinfo : EIATTR_KPARAM_INFO
	.align		4
.L_14:
        /*0028*/ 	.byte	0x04, 0x17
        /*002a*/ 	.short	(.L_16 - .L_15)
.L_15:
        /*002c*/ 	.word	0x00000000
        /*0030*/ 	.short	0x0003
        /*0032*/ 	.short	0x0018
        /*0034*/ 	.byte	0x00, 0xf4, 0x21, 0x00


	//----- nvinfo : EIATTR_KPARAM_INFO
	.align		4
.L_16:
        /*0038*/ 	.byte	0x04, 0x17
        /*003a*/ 	.short	(.L_18 - .L_17)
.L_17:
        /*003c*/ 	.word	0x00000000
        /*0040*/ 	.short	0x0002
        /*0042*/ 	.short	0x0010
        /*0044*/ 	.byte	0x00, 0xf4, 0x21, 0x00


	//----- nvinfo : EIATTR_KPARAM_INFO
	.align		4
.L_18:
        /*0048*/ 	.byte	0x04, 0x17
        /*004a*/ 	.short	(.L_20 - .L_19)
.L_19:
        /*004c*/ 	.word	0x00000000
        /*0050*/ 	.short	0x0001
        /*0052*/ 	.short	0x0008
        /*0054*/ 	.byte	0x00, 0xf4, 0x21, 0x00


	//----- nvinfo : EIATTR_KPARAM_INFO
	.align		4
.L_20:
        /*0058*/ 	.byte	0x04, 0x17
        /*005a*/ 	.short	(.L_22 - .L_21)
.L_21:
        /*005c*/ 	.word	0x00000000
        /*0060*/ 	.short	0x0000
        /*0062*/ 	.short	0x0000
        /*0064*/ 	.byte	0x00, 0xf4, 0x21, 0x00


	//----- nvinfo : EIATTR_SPARSE_MMA_MASK
	.align		4
.L_22:
        /*0068*/ 	.byte	0x03, 0x50
        /*006a*/ 	.short	0x0000


	//----- nvinfo : EIATTR_MAXREG_COUNT
	.align		4
        /*006c*/ 	.byte	0x03, 0x1b
        /*006e*/ 	.short	0x00ff


	//----- nvinfo : EIATTR_COOP_GROUP_MASK_REGIDS
	.align		4
        /*0070*/ 	.byte	0x04, 0x29
        /*0072*/ 	.short	(.L_24 - .L_23)


	//   ....[0]....
.L_23:
        /*0074*/ 	.word	0xffffffff


	//   ....[1]....
        /*0078*/ 	.word	0xffffffff


	//   ....[2]....
        /*007c*/ 	.word	0xffffffff


	//   ....[3]....
        /*0080*/ 	.word	0xffffffff


	//   ....[4]....
        /*0084*/ 	.word	0xffffffff


	//   ....[5]....
        /*0088*/ 	.word	0xffffffff


	//----- nvinfo : EIATTR_COOP_GROUP_INSTR_OFFSETS
	.align		4
.L_24:
        /*008c*/ 	.byte	0x04, 0x28
        /*008e*/ 	.short	(.L_26 - .L_25)


	//   ....[0]....
.L_25:
        /*0090*/ 	.word	0x00000f80


	//   ....[1]....
        /*0094*/ 	.word	0x00000fa0


	//   ....[2]....
        /*0098*/ 	.word	0x00000fc0


	//   ....[3]....
        /*009c*/ 	.word	0x00000fe0


	//   ....[4]....
        /*00a0*/ 	.word	0x00001020


	//   ....[5]....
        /*00a4*/ 	.word	0x000010f0


	//----- nvinfo : EIATTR_EXIT_INSTR_OFFSETS
	.align		4
.L_26:
        /*00a8*/ 	.byte	0x04, 0x1c
        /*00aa*/ 	.short	(.L_28 - .L_27)


	//   ....[0]....
.L_27:
        /*00ac*/ 	.word	0x00001160


	//   ....[1]....
        /*00b0*/ 	.word	0x000011a0


	//----- nvinfo : EIATTR_REQNTID
	.align		4
.L_28:
        /*00b4*/ 	.byte	0x04, 0x10
        /*00b6*/ 	.short	(.L_30 - .L_29)
.L_29:
        /*00b8*/ 	.word	0x00000040
        /*00bc*/ 	.word	0x00000001
        /*00c0*/ 	.word	0x00000001


	//----- nvinfo : EIATTR_CBANK_PARAM_SIZE
	.align		4
.L_30:
        /*00c4*/ 	.byte	0x03, 0x19
        /*00c6*/ 	.short	0x002c


	//----- nvinfo : EIATTR_PARAM_CBANK
	.align		4
        /*00c8*/ 	.byte	0x04, 0x0a
        /*00ca*/ 	.short	(.L_32 - .L_31)
	.align		4
.L_31:
        /*00cc*/ 	.word	index@(.nv.constant0.triton_per_fused__log_softmax__softmax_add_div_mean_mul_neg_reciprocal_sub_sum_0)
        /*00d0*/ 	.short	0x0210
        /*00d2*/ 	.short	0x002c


	//----- nvinfo : EIATTR_SW_WAR
	.align		4
.L_32:
        /*00d4*/ 	.byte	0x04, 0x36
        /*00d6*/ 	.short	(.L_34 - .L_33)
.L_33:
        /*00d8*/ 	.word	0x00000008
.L_34:


//--------------------- .nv.callgraph             --------------------------
	.section	.nv.callgraph,"",@"SHT_CUDA_CALLGRAPH"
	.align	4
	.sectionentsize	8
	.align		4
        /*0000*/ 	.word	0x00000000
	.align		4
        /*0004*/ 	.word	0xffffffff
	.align		4
        /*0008*/ 	.word	0x00000000
	.align		4
        /*000c*/ 	.word	0xfffffffe
	.align		4
        /*0010*/ 	.word	0x00000000
	.align		4
        /*0014*/ 	.word	0xfffffffd
	.align		4
        /*0018*/ 	.word	0x00000000
	.align		4
        /*001c*/ 	.word	0xfffffffc


//--------------------- .nv.constant4             --------------------------
	.section	.nv.constant4,"a",@progbits
	.align	8
	.align		8
.nv.constant4:
        /*0000*/ 	.dword	_$_str


//--------------------- .text.triton_per_fused__log_softmax__softmax_add_div_mean_mul_neg_reciprocal_sub_sum_0 --------------------------
	.section	.text.triton_per_fused__log_softmax__softmax_add_div_mean_mul_neg_reciprocal_sub_sum_0,"ax",@progbits
	.sectionflags	@"SHF_BARRIERS=1"
	.align	128
        .global         triton_per_fused__log_softmax__softmax_add_div_mean_mul_neg_reciprocal_sub_sum_0
        .type           triton_per_fused__log_softmax__softmax_add_div_mean_mul_neg_reciprocal_sub_sum_0,@function
        .size           triton_per_fused__log_softmax__softmax_add_div_mean_mul_neg_reciprocal_sub_sum_0,(.L_x_1 - triton_per_fused__log_softmax__softmax_add_div_mean_mul_neg_reciprocal_sub_sum_0)
        .other          triton_per_fused__log_softmax__softmax_add_div_mean_mul_neg_reciprocal_sub_sum_0,@"STO_CUDA_ENTRY STV_DEFAULT"
triton_per_fused__log_softmax__softmax_add_div_mean_mul_neg_reciprocal_sub_sum_0:
.text.triton_per_fused__log_softmax__softmax_add_div_mean_mul_neg_reciprocal_sub_sum_0:
[----:B------:R-:W0:Y:S01]  /*0000*/  LDC R1, c[0x0][0x28] ;  /* 0x00000a00ff017b82 */ /* 0x000e220000000800 */
[----:B------:R-:W1:Y:S07]  /*0010*/  S2R R20, SR_TID.X ;  /* 0x0000000000147919 */ /* 0x000e6e0000002100 */
[----:B------:R-:W2:Y:S01]  /*0020*/  LDC.64 R6, c[0x0][0x220] ;  /* 0x00008800ff067b82 */ /* 0x000ea20000000a00 */
[----:B------:R-:W-:-:S07]  /*0030*/  ULDC.64 UR6, c[0x0][0x208] ;  /* 0x0000820000067ab9 */ /* 0x000fce0000000a00 */
[----:B------:R-:W3:Y:S08]  /*0040*/  LDC.64 R4, c[0x0][0x228] ;  /* 0x00008a00ff047b82 */ /* 0x000ef00000000a00 */
[----:B------:R-:W4:Y:S01]  /*0050*/  LDC.64 R2, c[0x0][0x218] ;  /* 0x00008600ff027b82 */ /* 0x000f220000000a00 */
[----:B-1----:R-:W-:-:S04]  /*0060*/  SHF.L.U32 R9, R20, 0x2, RZ ;  /* 0x0000000214097819 */ /* 0x002fc800000006ff */
[----:B------:R-:W-:-:S05]  /*0070*/  LOP3.LUT R12, R9, 0xfc, RZ, 0xc0, !PT ;  /* 0x000000fc090c7812 */ /* 0x000fca00078ec0ff */
[----:B--2---:R-:W-:-:S05]  /*0080*/  IMAD.WIDE.U32 R6, R12, 0x4, R6 ;  /* 0x000000040c067825 */ /* 0x004fca00078e0006 */
[----:B------:R-:W2:Y:S04]  /*0090*/  LDG.E.EL R15, desc[UR6][R6.64] ;  /* 0x00000006060f7981 */ /* 0x000ea8000c2e1900 */
[----:B------:R-:W5:Y:S04]  /*00a0*/  LDG.E.EL R17, desc[UR6][R6.64+0x4] ;  /* 0x0000040606117981 */ /* 0x000f68000c2e1900 */
[----:B------:R-:W5:Y:S01]  /*00b0*/  LDG.E.EL R18, desc[UR6][R6.64+0x8] ;  /* 0x0000080606127981 */ /* 0x000f62000c2e1900 */
[----:B---3--:R-:W-:-:S05]  /*00c0*/  IMAD.WIDE.U32 R4, R12, 0x4, R4 ;  /* 0x000000040c047825 */ /* 0x008fca00078e0004 */
[----:B------:R-:W3:Y:S04]  /*00d0*/  LDG.E.EL R14, desc[UR6][R4.64] ;  /* 0x00000006040e7981 */ /* 0x000ee8000c2e1900 */
[----:B------:R-:W3:Y:S04]  /*00e0*/  LDG.E.EL R10, desc[UR6][R4.64+0x4] ;  /* 0x00000406040a7981 */ /* 0x000ee8000c2e1900 */
[----:B------:R-:W3:Y:S01]  /*00f0*/  LDG.E.EL R0, desc[UR6][R4.64+0x8] ;  /* 0x0000080604007981 */ /* 0x000ee2000c2e1900 */
[----:B----4-:R-:W-:-:S03]  /*0100*/  IMAD.WIDE.U32 R2, R12, 0x4, R2 ;  /* 0x000000040c027825 */ /* 0x010fc600078e0002 */
[----:B------:R-:W4:Y:S04]  /*0110*/  LDG.E.EL R6, desc[UR6][R6.64+0xc] ;  /* 0x00000c0606067981 */ /* 0x000f28000c2e1900 */
[----:B------:R-:W3:Y:S04]  /*0120*/  LDG.E.EL R16, desc[UR6][R2.64] ;  /* 0x0000000602107981 */ /* 0x000ee8000c2e1900 */
[----:B------:R-:W3:Y:S04]  /*0130*/  LDG.E.EL R13, desc[UR6][R2.64+0x4] ;  /* 0x00000406020d7981 */ /* 0x000ee8000c2e1900 */
[----:B------:R-:W3:Y:S04]  /*0140*/  LDG.E.EL R11, desc[UR6][R2.64+0x8] ;  /* 0x00000806020b7981 */ /* 0x000ee8000c2e1900 */
[----:B------:R1:W3:Y:S04]  /*0150*/  LDG.E.EL R4, desc[UR6][R4.64+0xc] ;  /* 0x00000c0604047981 */ /* 0x0002e8000c2e1900 */
[----:B------:R-:W3:Y:S01]  /*0160*/  LDG.E.EL R2, desc[UR6][R2.64+0xc] ;  /* 0x00000c0602027981 */ /* 0x000ee2000c2e1900 */
[----:B--2---:R-:W-:Y:S01]  /*0170*/  FADD R15, R15, -1 ;  /* 0xbf8000000f0f7421 */ /* 0x004fe20000000000 */
[----:B-----5:R-:W-:-:S04]  /*0180*/  FADD R19, R17, -1 ;  /* 0xbf80000011137421 */ /* 0x020fc80000000000 */
[C---:B------:R-:W-:Y:S01]  /*0190*/  FSETP.GT.AND P0, PT, |R15|.reuse, 8.50705917302346158658e+37, PT ;  /* 0x7e8000000f00780b */ /* 0x040fe20003f04200 */
[----:B------:R-:W-:Y:S01]  /*01a0*/  HFMA2.MMA R17, -RZ, RZ, 1.625, 0 ;  /* 0x3e800000ff117435 */ /* 0x000fe200000001ff */
[----:B------:R-:W-:Y:S01]  /*01b0*/  FSETP.GEU.AND P3, PT, |R15|, 1.175494350822287508e-38, PT ;  /* 0x008000000f00780b */ /* 0x000fe20003f6e200 */
[----:B------:R-:W-:Y:S01]  /*01c0*/  FADD R21, R18, -1 ;  /* 0xbf80000012157421 */ /* 0x000fe20000000000 */
[C---:B------:R-:W-:Y:S02]  /*01d0*/  FSETP.GT.AND P1, PT, |R19|.reuse, 8.50705917302346158658e+37, PT ;  /* 0x7e8000001300780b */ /* 0x040fe40003f24200 */
[----:B------:R-:W-:Y:S02]  /*01e0*/  FSETP.GEU.AND P4, PT, |R19|, 1.175494350822287508e-38, PT ;  /* 0x008000001300780b */ /* 0x000fe40003f8e200 */
[C---:B------:R-:W-:Y:S02]  /*01f0*/  FSETP.GT.AND P2, PT, |R21|.reuse, 8.50705917302346158658e+37, PT ;  /* 0x7e8000001500780b */ /* 0x040fe40003f44200 */
[----:B------:R-:W-:-:S02]  /*0200*/  FSETP.GEU.AND P5, PT, |R21|, 1.175494350822287508e-38, PT ;  /* 0x008000001500780b */ /* 0x000fc40003fae200 */
[----:B------:R-:W-:Y:S01]  /*0210*/  FSEL R18, R17, 1, P0 ;  /* 0x3f80000011127808 */ /* 0x000fe20000000000 */
[----:B------:R-:W-:Y:S01]  /*0220*/  @P0 FMUL R15, R15, 0.25 ;  /* 0x3e8000000f0f0820 */ /* 0x000fe20000400000 */
[----:B------:R-:W-:-:S03]  /*0230*/  FSEL R22, R17, 1, P1 ;  /* 0x3f80000011167808 */ /* 0x000fc60000800000 */
[----:B------:R-:W-:Y:S01]  /*0240*/  @P1 FMUL R19, R19, 0.25 ;  /* 0x3e80000013131820 */ /* 0x000fe20000400000 */
[----:B------:R-:W-:Y:S01]  /*0250*/  @!P3 FMUL R15, R15, 16777216 ;  /* 0x4b8000000f0fb820 */ /* 0x000fe20000400000 */
[----:B------:R-:W-:Y:S01]  /*0260*/  @!P3 FMUL R18, R18, 16777216 ;  /* 0x4b8000001212b820 */ /* 0x000fe20000400000 */
[----:B------:R-:W-:Y:S01]  /*0270*/  @!P4 FMUL R22, R22, 16777216 ;  /* 0x4b8000001616c820 */ /* 0x000fe20000400000 */
[----:B------:R-:W-:Y:S01]  /*0280*/  @!P4 FMUL R19, R19, 16777216 ;  /* 0x4b8000001313c820 */ /* 0x000fe20000400000 */
[----:B------:R-:W-:Y:S02]  /*0290*/  @P2 FMUL R21, R21, 0.25 ;  /* 0x3e80000015152820 */ /* 0x000fe40000400000 */
[----:B------:R-:W2:Y:S02]  /*02a0*/  MUFU.RCP R15, R15 ;  /* 0x0000000f000f7308 */ /* 0x000ea40000001000 */
[----:B------:R-:W-:-:S06]  /*02b0*/  @!P5 FMUL R21, R21, 16777216 ;  /* 0x4b8000001515d820 */ /* 0x000fcc0000400000 */
[----:B------:R-:W5:Y:S01]  /*02c0*/  MUFU.RCP R19, R19 ;  /* 0x0000001300137308 */ /* 0x000f620000001000 */
[----:B--2---:R-:W-:-:S07]  /*02d0*/  FMUL R18, R15, R18 ;  /* 0x000000120f127220 */ /* 0x004fce0000400000 */
[----:B------:R-:W2:Y:S01]  /*02e0*/  MUFU.RCP R21, R21 ;  /* 0x0000001500157308 */ /* 0x000ea20000001000 */
[----:B------:R-:W-:Y:S01]  /*02f0*/  FMUL R15, R18, 3 ;  /* 0x40400000120f7820 */ /* 0x000fe20000400000 */
[----:B------:R-:W-:Y:S01]  /*0300*/  FSEL R18, R17, 1, P2 ;  /* 0x3f80000011127808 */ /* 0x000fe20001000000 */
[----:B-----5:R-:W-:Y:S02]  /*0310*/  FMUL R22, R19, R22 ;  /* 0x0000001613167220 */ /* 0x020fe40000400000 */
[----:B---3--:R-:W-:Y:S02]  /*0320*/  FFMA R15, R14, -R15, 4 ;  /* 0x408000000e0f7423 */ /* 0x008fe4000000080f */
[----:B------:R-:W-:Y:S01]  /*0330*/  @!P5 FMUL R18, R18, 16777216 ;  /* 0x4b8000001212d820 */ /* 0x000fe20000400000 */
[----:B------:R-:W-:Y:S02]  /*0340*/  FMUL R19, R22, 3 ;  /* 0x4040000016137820 */ /* 0x000fe40000400000 */
[----:B------:R-:W-:-:S02]  /*0350*/  FSETP.GT.AND P1, PT, |R15|, 8.50705917302346158658e+37, PT ;  /* 0x7e8000000f00780b */ /* 0x000fc40003f24200 */
[----:B------:R-:W-:Y:S01]  /*0360*/  FFMA R14, R10, -R19, 4 ;  /* 0x408000000a0e7423 */ /* 0x000fe20000000813 */
[----:B--2---:R-:W-:Y:S01]  /*0370*/  FMUL R18, R21, R18 ;  /* 0x0000001215127220 */ /* 0x004fe20000400000 */
[----:B------:R-:W-:-:S03]  /*0380*/  FSETP.GEU.AND P2, PT, |R15|, 1.175494350822287508e-38, PT ;  /* 0x008000000f00780b */ /* 0x000fc60003f4e200 */
[----:B------:R-:W-:Y:S01]  /*0390*/  FSETP.GT.AND P5, PT, |R14|, 8.50705917302346158658e+37, PT ;  /* 0x7e8000000e00780b */ /* 0x000fe20003fa4200 */
[----:B------:R-:W-:Y:S01]  /*03a0*/  FMUL R19, R18, 3 ;  /* 0x4040000012137820 */ /* 0x000fe20000400000 */
[----:B------:R-:W-:Y:S02]  /*03b0*/  FSETP.GEU.AND P4, PT, |R14|, 1.175494350822287508e-38, PT ;  /* 0x008000000e00780b */ /* 0x000fe40003f8e200 */
[----:B------:R-:W-:Y:S01]  /*03c0*/  P2R R18, PR, RZ, 0x2 ;  /* 0x00000002ff127803 */ /* 0x000fe20000000000 */
[----:B------:R-:W-:Y:S01]  /*03d0*/  FFMA R10, R0, -R19, 4 ;  /* 0x40800000000a7423 */ /* 0x000fe20000000813 */
[----:B------:R-:W-:Y:S01]  /*03e0*/  @P1 FMUL R15, R15, 0.25 ;  /* 0x3e8000000f0f1820 */ /* 0x000fe20000400000 */
[----:B------:R-:W-:-:S03]  /*03f0*/  @P1 FMUL R16, R16, 0.25 ;  /* 0x3e80000010101820 */ /* 0x000fc60000400000 */
[C---:B------:R-:W-:Y:S01]  /*0400*/  FSETP.GT.AND P3, PT, |R10|.reuse, 8.50705917302346158658e+37, PT ;  /* 0x7e8000000a00780b */ /* 0x040fe20003f64200 */
[----:B------:R-:W-:Y:S01]  /*0410*/  @!P2 FMUL R15, R15, 16777216 ;  /* 0x4b8000000f0fa820 */ /* 0x000fe20000400000 */
[----:B------:R-:W-:Y:S01]  /*0420*/  FSETP.GEU.AND P0, PT, |R10|, 1.175494350822287508e-38, PT ;  /* 0x008000000a00780b */ /* 0x000fe20003f0e200 */
[----:B------:R-:W-:Y:S01]  /*0430*/  @P5 FMUL R14, R14, 0.25 ;  /* 0x3e8000000e0e5820 */ /* 0x000fe20000400000 */
[----:B------:R-:W-:Y:S01]  /*0440*/  @P5 FMUL R13, R13, 0.25 ;  /* 0x3e8000000d0d5820 */ /* 0x000fe20000400000 */
[----:B------:R-:W-:Y:S02]  /*0450*/  @!P2 FMUL R16, R16, 16777216 ;  /* 0x4b8000001010a820 */ /* 0x000fe40000400000 */
[----:B------:R-:W-:Y:S01]  /*0460*/  @!P4 FMUL R14, R14, 16777216 ;  /* 0x4b8000000e0ec820 */ /* 0x000fe20000400000 */
[----:B------:R-:W2:Y:S01]  /*0470*/  MUFU.RCP R15, R15 ;  /* 0x0000000f000f7308 */ /* 0x000ea20000001000 */
[----:B------:R-:W-:-:S04]  /*0480*/  @!P4 FMUL R13, R13, 16777216 ;  /* 0x4b8000000d0dc820 */ /* 0x000fc80000400000 */
[----:B------:R-:W-:Y:S01]  /*0490*/  @P3 FMUL R10, R10, 0.25 ;  /* 0x3e8000000a0a3820 */ /* 0x000fe20000400000 */
[----:B------:R-:W-:Y:S02]  /*04a0*/  @P3 FMUL R11, R11, 0.25 ;  /* 0x3e8000000b0b3820 */ /* 0x000fe40000400000 */
[----:B------:R-:W3:Y:S01]  /*04b0*/  MUFU.RCP R14, R14 ;  /* 0x0000000e000e7308 */ /* 0x000ee20000001000 */
[----:B------:R-:W-:Y:S01]  /*04c0*/  @!P0 FMUL R10, R10, 16777216 ;  /* 0x4b8000000a0a8820 */ /* 0x000fe20000400000 */
[----:B------:R-:W-:Y:S01]  /*04d0*/  @!P0 FMUL R11, R11, 16777216 ;  /* 0x4b8000000b0b8820 */ /* 0x000fe20000400000 */
[----:B--2---:R-:W-:-:S05]  /*04e0*/  FMUL R16, R15, R16 ;  /* 0x000000100f107220 */ /* 0x004fca0000400000 */
[----:B------:R-:W2:Y:S01]  /*04f0*/  MUFU.RCP R10, R10 ;  /* 0x0000000a000a7308 */ /* 0x000ea20000001000 */
[----:B---3--:R-:W-:-:S05]  /*0500*/  FMUL R13, R14, R13 ;  /* 0x0000000d0e0d7220 */ /* 0x008fca0000400000 */
[----:B------:R-:W-:Y:S01]  /*0510*/  FSETP.GT.AND P6, PT, R16, R13, PT ;  /* 0x0000000d1000720b */ /* 0x000fe20003fc4000 */
[----:B--2---:R-:W-:-:S03]  /*0520*/  FMUL R11, R10, R11 ;  /* 0x0000000b0a0b7220 */ /* 0x004fc60000400000 */
[C---:B------:R-:W-:Y:S02]  /*0530*/  FSEL R19, R16.reuse, R13, P6 ;  /* 0x0000000d10137208 */ /* 0x040fe40003000000 */
[----:B------:R-:W-:-:S04]  /*0540*/  FSETP.NAN.AND P6, PT, R16, R16, PT ;  /* 0x000000101000720b */ /* 0x000fc80003fc8000 */
[----:B------:R-:W-:-:S04]  /*0550*/  FSEL R0, R16, R19, P6 ;  /* 0x0000001310007208 */ /* 0x000fc80003000000 */
[----:B------:R-:W-:Y:S01]  /*0560*/  FSETP.GT.AND P1, PT, R0, R11, PT ;  /* 0x0000000b0000720b */ /* 0x000fe20003f24000 */
[----:B----4-:R-:W-:Y:S01]  /*0570*/  FADD R21, R6, -1 ;  /* 0xbf80000006157421 */ /* 0x010fe20000000000 */
[----:B------:R-:W-:-:S11]  /*0580*/  FSETP.NAN.AND P6, PT, R0, R0, PT ;  /* 0x000000000000720b */ /* 0x000fd60003fc8000 */
[----:B------:R-:W-:Y:S02]  /*0590*/  @!P1 FSEL R0, R0, R11, P6 ;  /* 0x0000000b00009208 */ /* 0x000fe40003000000 */
[C---:B------:R-:W-:Y:S02]  /*05a0*/  FSETP.GT.AND P1, PT, |R21|.reuse, 8.50705917302346158658e+37, PT ;  /* 0x7e8000001500780b */ /* 0x040fe40003f24200 */
[----:B------:R-:W-:Y:S02]  /*05b0*/  FSETP.GEU.AND P6, PT, |R21|, 1.175494350822287508e-38, PT ;  /* 0x008000001500780b */ /* 0x000fe40003fce200 */
[----:B------:R-:W-:-:S09]  /*05c0*/  FSEL R22, R17, 1, P1 ;  /* 0x3f80000011167808 */ /* 0x000fd20000800000 */
[----:B------:R-:W-:Y:S01]  /*05d0*/  @P1 FMUL R21, R21, 0.25 ;  /* 0x3e80000015151820 */ /* 0x000fe20000400000 */
[----:B------:R-:W-:Y:S02]  /*05e0*/  ISETP.NE.AND P1, PT, R18, RZ, PT ;  /* 0x000000ff1200720c */ /* 0x000fe40003f25270 */
[----:B------:R-:W2:Y:S02]  /*05f0*/  LDC.64 R18, c[0x0][0x230] ;  /* 0x00008c00ff127b82 */ /* 0x000ea40000000a00 */
[----:B--2---:R-:W-:-:S05]  /*0600*/  IMAD.WIDE.U32 R18, R12, 0x4, R18 ;  /* 0x000000040c127825 */ /* 0x004fca00078e0012 */
[----:B------:R-:W2:Y:S04]  /*0610*/  LDG.E.EL R12, desc[UR6][R18.64] ;  /* 0x00000006120c7981 */ /* 0x000ea8000c2e1900 */
[----:B------:R-:W3:Y:S04]  /*0620*/  LDG.E.EL R17, desc[UR6][R18.64+0x4] ;  /* 0x0000040612117981 */ /* 0x000ee8000c2e1900 */
[----:B------:R-:W4:Y:S04]  /*0630*/  LDG.E.EL R7, desc[UR6][R18.64+0x8] ;  /* 0x0000080612077981 */ /* 0x000f28000c2e1900 */
[----:B------:R5:W3:Y:S01]  /*0640*/  LDG.E.EL R6, desc[UR6][R18.64+0xc] ;  /* 0x00000c0612067981 */ /* 0x000ae2000c2e1900 */
[----:B------:R-:W-:-:S06]  /*0650*/  @!P6 FMUL R21, R21, 16777216 ;  /* 0x4b8000001515e820 */ /* 0x000fcc0000400000 */
[----:B------:R-:W1:Y:S01]  /*0660*/  MUFU.RCP R21, R21 ;  /* 0x0000001500157308 */ /* 0x000e620000001000 */
[----:B------:R-:W-:-:S04]  /*0670*/  @!P6 FMUL R22, R22, 16777216 ;  /* 0x4b8000001616e820 */ /* 0x000fc80000400000 */
[----:B01----:R-:W-:-:S04]  /*0680*/  FMUL R22, R21, R22 ;  /* 0x0000001615167220 */ /* 0x003fc80000400000 */
[----:B------:R-:W-:-:S04]  /*0690*/  FMUL R5, R22, 3 ;  /* 0x4040000016057820 */ /* 0x000fc80000400000 */
[----:B------:R-:W-:-:S05]  /*06a0*/  FFMA R4, R4, -R5, 4 ;  /* 0x4080000004047423 */ /* 0x000fca0000000805 */
[----:B------:R-:W-:-:S13]  /*06b0*/  FSETP.GT.AND P6, PT, |R4|, 8.50705917302346158658e+37, PT ;  /* 0x7e8000000400780b */ /* 0x000fda0003fc4200 */
[----:B------:R-:W-:Y:S01]  /*06c0*/  @P6 FMUL R2, R2, 0.25 ;  /* 0x3e80000002026820 */ /* 0x000fe20000400000 */
[----:B-----5:R-:W-:Y:S01]  /*06d0*/  MOV R18, 0x3e055027 ;  /* 0x3e05502700127802 */ /* 0x020fe20000000f00 */
[----:B--2---:R-:W-:Y:S01]  /*06e0*/  @P1 FMUL R12, R12, 0.25 ;  /* 0x3e8000000c0c1820 */ /* 0x004fe20000400000 */
[C---:B------:R-:W-:Y:S01]  /*06f0*/  FSETP.GEU.AND P1, PT, |R4|.reuse, 1.175494350822287508e-38, PT ;  /* 0x008000000400780b */ /* 0x040fe20003f2e200 */
[----:B------:R-:W-:-:S12]  /*0700*/  @P6 FMUL R4, R4, 0.25 ;  /* 0x3e80000004046820 */ /* 0x000fd80000400000 */
[----:B------:R-:W-:-:S04]  /*0710*/  @!P1 FMUL R4, R4, 16777216 ;  /* 0x4b80000004049820 */ /* 0x000fc80000400000 */
[----:B------:R-:W0:Y:S01]  /*0720*/  MUFU.RCP R3, R4 ;  /* 0x0000000400037308 */ /* 0x000e220000001000 */
[----:B------:R-:W-:Y:S01]  /*0730*/  @!P1 FMUL R2, R2, 16777216 ;  /* 0x4b80000002029820 */ /* 0x000fe20000400000 */
[----:B------:R-:W-:-:S03]  /*0740*/  @!P2 FMUL R12, R12, 16777216 ;  /* 0x4b8000000c0ca820 */ /* 0x000fc60000400000 */
[----:B0-----:R-:W-:-:S05]  /*0750*/  FMUL R5, R3, R2 ;  /* 0x0000000203057220 */ /* 0x001fca0000400000 */
[C---:B------:R-:W-:Y:S01]  /*0760*/  FSETP.GT.AND P2, PT, R0.reuse, R5, PT ;  /* 0x000000050000720b */ /* 0x040fe20003f44000 */
[----:B---3--:R-:W-:Y:S01]  /*0770*/  @P5 FMUL R17, R17, 0.25 ;  /* 0x3e80000011115820 */ /* 0x008fe20000400000 */
[----:B------:R-:W-:Y:S01]  /*0780*/  FSETP.NAN.AND P5, PT, R0, R0, PT ;  /* 0x000000000000720b */ /* 0x000fe20003fa8000 */
[----:B----4-:R-:W-:Y:S02]  /*0790*/  @P3 FMUL R7, R7, 0.25 ;  /* 0x3e80000007073820 */ /* 0x010fe40000400000 */
[----:B------:R-:W-:Y:S01]  /*07a0*/  @!P4 FMUL R17, R17, 16777216 ;  /* 0x4b8000001111c820 */ /* 0x000fe20000400000 */
[----:B------:R-:W-:Y:S01]  /*07b0*/  FMUL R15, R15, R12 ;  /* 0x0000000c0f0f7220 */ /* 0x000fe20000400000 */
[----:B------:R-:W-:-:S06]  /*07c0*/  @!P0 FMUL R7, R7, 16777216 ;  /* 0x4b80000007078820 */ /* 0x000fcc0000400000 */
[----:B------:R-:W-:Y:S01]  /*07d0*/  @!P2 FSEL R0, R0, R5, P5 ;  /* 0x000000050000a208 */ /* 0x000fe20002800000 */
[----:B------:R-:W-:-:S04]  /*07e0*/  FMUL R14, R14, R17 ;  /* 0x000000110e0e7220 */ /* 0x000fc80000400000 */
[--C-:B------:R-:W-:Y:S01]  /*07f0*/  FADD R16, R16, -R0.reuse ;  /* 0x8000000010107221 */ /* 0x100fe20000000000 */
[--C-:B------:R-:W-:Y:S01]  /*0800*/  FADD R13, R13, -R0.reuse ;  /* 0x800000000d0d7221 */ /* 0x100fe20000000000 */
[--C-:B------:R-:W-:Y:S01]  /*0810*/  FADD R11, R11, -R0.reuse ;  /* 0x800000000b0b7221 */ /* 0x100fe20000000000 */
[----:B------:R-:W-:Y:S01]  /*0820*/  FMUL R7, R10, R7 ;  /* 0x000000070a077220 */ /* 0x000fe20000400000 */
[----:B------:R-:W-:Y:S01]  /*0830*/  FMUL R4, R16, 1.4426950216293334961 ;  /* 0x3fb8aa3b10047820 */ /* 0x000fe20000400000 */
[----:B------:R-:W-:Y:S01]  /*0840*/  FSETP.GT.AND P2, PT, R15, R14, PT ;  /* 0x0000000e0f00720b */ /* 0x000fe20003f44000 */
[----:B------:R-:W-:Y:S01]  /*0850*/  FMUL R10, R13, 1.4426950216293334961 ;  /* 0x3fb8aa3b0d0a7820 */ /* 0x000fe20000400000 */
[----:B------:R-:W-:Y:S01]  /*0860*/  @P6 FMUL R6, R6, 0.25 ;  /* 0x3e80000006066820 */ /* 0x000fe20000400000 */
[----:B------:R-:W-:Y:S01]  /*0870*/  FMUL R12, R11, 1.4426950216293334961 ;  /* 0x3fb8aa3b0b0c7820 */ /* 0x000fe20000400000 */
[----:B------:R-:W-:Y:S01]  /*0880*/  FSETP.GEU.AND P0, PT, R4, -126, PT ;  /* 0xc2fc00000400780b */ /* 0x000fe20003f0e000 */
[----:B------:R-:W-:Y:S01]  /*0890*/  FADD R0, R5, -R0 ;  /* 0x8000000005007221 */ /* 0x000fe20000000000 */
[----:B------:R-:W-:-:S02]  /*08a0*/  FSETP.NAN.AND P3, PT, R15, R15, PT ;  /* 0x0000000f0f00720b */ /* 0x000fc40003f68000 */
[C---:B------:R-:W-:Y:S01]  /*08b0*/  FSEL R2, R15.reuse, R14, P2 ;  /* 0x0000000e0f027208 */ /* 0x040fe20001000000 */
[----:B------:R-:W-:Y:S01]  /*08c0*/  @!P1 FMUL R6, R6, 16777216 ;  /* 0x4b80000006069820 */ /* 0x000fe20000400000 */
[----:B------:R-:W-:Y:S01]  /*08d0*/  FSETP.GEU.AND P2, PT, R10, -126, PT ;  /* 0xc2fc00000a00780b */ /* 0x000fe20003f4e000 */
[----:B------:R-:W-:Y:S01]  /*08e0*/  FMUL R17, R0, 1.4426950216293334961 ;  /* 0x3fb8aa3b00117820 */ /* 0x000fe20000400000 */
[----:B------:R-:W-:Y:S02]  /*08f0*/  FSETP.GEU.AND P1, PT, R12, -126, PT ;  /* 0xc2fc00000c00780b */ /* 0x000fe40003f2e000 */
[----:B------:R-:W-:Y:S02]  /*0900*/  FSEL R2, R15, R2, P3 ;  /* 0x000000020f027208 */ /* 0x000fe40001800000 */
[----:B------:R-:W-:Y:S02]  /*0910*/  FSETP.GEU.AND P5, PT, R17, -126, PT ;  /* 0xc2fc00001100780b */ /* 0x000fe40003fae000 */
[----:B------:R-:W-:Y:S01]  /*0920*/  FSETP.GT.AND P3, PT, R2, R7, PT ;  /* 0x000000070200720b */ /* 0x000fe20003f64000 */
[----:B------:R-:W-:Y:S01]  /*0930*/  @!P0 FMUL R4, R4, 0.5 ;  /* 0x3f00000004048820 */ /* 0x000fe20000400000 */
[----:B------:R-:W-:-:S03]  /*0940*/  FSETP.NAN.AND P4, PT, R2, R2, PT ;  /* 0x000000020200720b */ /* 0x000fc60003f88000 */
[----:B------:R-:W-:Y:S01]  /*0950*/  @!P2 FMUL R10, R10, 0.5 ;  /* 0x3f0000000a0aa820 */ /* 0x000fe20000400000 */
[----:B------:R-:W-:Y:S01]  /*0960*/  FMUL R5, R3, R6 ;  /* 0x0000000603057220 */ /* 0x000fe20000400000 */
[----:B------:R-:W-:Y:S01]  /*0970*/  @!P1 FMUL R12, R12, 0.5 ;  /* 0x3f0000000c0c9820 */ /* 0x000fe20000400000 */
[----:B------:R-:W0:Y:S03]  /*0980*/  MUFU.EX2 R4, R4 ;  /* 0x0000000400047308 */ /* 0x000e260000000800 */
[----:B------:R-:W-:Y:S02]  /*0990*/  @!P5 FMUL R17, R17, 0.5 ;  /* 0x3f0000001111d820 */ /* 0x000fe40000400000 */
[----:B------:R-:W-:-:S03]  /*09a0*/  @!P3 FSEL R2, R2, R7, P4 ;  /* 0x000000070202b208 */ /* 0x000fc60002000000 */
[----:B------:R-:W1:Y:S01]  /*09b0*/  MUFU.EX2 R3, R10 ;  /* 0x0000000a00037308 */ /* 0x000e620000000800 */
[----:B------:R-:W-:-:S07]  /*09c0*/  FSETP.GT.AND P3, PT, R2, R5, PT ;  /* 0x000000050200720b */ /* 0x000fce0003f64000 */
[----:B------:R-:W2:Y:S01]  /*09d0*/  MUFU.EX2 R12, R12 ;  /* 0x0000000c000c7308 */ /* 0x000ea20000000800 */
[----:B0-----:R-:W-:-:S07]  /*09e0*/  @!P0 FMUL R4, R4, R4 ;  /* 0x0000000404048220 */ /* 0x001fce0000400000 */
[----:B------:R-:W0:Y:S01]  /*09f0*/  MUFU.EX2 R6, R17 ;  /* 0x0000001100067308 */ /* 0x000e220000000800 */
[----:B-1----:R-:W-:Y:S01]  /*0a00*/  @!P2 FMUL R3, R3, R3 ;  /* 0x000000030303a220 */ /* 0x002fe20000400000 */
[----:B------:R-:W-:-:S03]  /*0a10*/  FSETP.NAN.AND P4, PT, R2, R2, PT ;  /* 0x000000020200720b */ /* 0x000fc60003f88000 */
[----:B------:R-:W-:Y:S01]  /*0a20*/  FADD R3, R4, R3 ;  /* 0x0000000304037221 */ /* 0x000fe20000000000 */
[----:B------:R-:W-:Y:S01]  /*0a30*/  @!P3 FSEL R2, R2, R5, P4 ;  /* 0x000000050202b208 */ /* 0x000fe20002000000 */
[----:B--2---:R-:W-:-:S04]  /*0a40*/  @!P1 FMUL R12, R12, R12 ;  /* 0x0000000c0c0c9220 */ /* 0x004fc80000400000 */
[----:B------:R-:W-:Y:S01]  /*0a50*/  FADD R3, R3, R12 ;  /* 0x0000000c03037221 */ /* 0x000fe20000000000 */
[--C-:B------:R-:W-:Y:S01]  /*0a60*/  FADD R15, R15, -R2.reuse ;  /* 0x800000020f0f7221 */ /* 0x100fe20000000000 */
[--C-:B------:R-:W-:Y:S01]  /*0a70*/  FADD R14, R14, -R2.reuse ;  /* 0x800000020e0e7221 */ /* 0x100fe20000000000 */
[----:B0-----:R-:W-:Y:S01]  /*0a80*/  @!P5 FMUL R6, R6, R6 ;  /* 0x000000060606d220 */ /* 0x001fe20000400000 */
[----:B------:R-:W-:Y:S01]  /*0a90*/  FADD R7, R7, -R2 ;  /* 0x8000000207077221 */ /* 0x000fe20000000000 */
[----:B------:R-:W-:Y:S02]  /*0aa0*/  FMUL R15, R15, 1.4426950216293334961 ;  /* 0x3fb8aa3b0f0f7820 */ /* 0x000fe40000400000 */
[----:B------:R-:W-:Y:S01]  /*0ab0*/  FADD R3, R3, R6 ;  /* 0x0000000603037221 */ /* 0x000fe20000000000 */
[----:B------:R-:W-:Y:S01]  /*0ac0*/  FMUL R14, R14, 1.4426950216293334961 ;  /* 0x3fb8aa3b0e0e7820 */ /* 0x000fe20000400000 */
[----:B------:R-:W-:Y:S01]  /*0ad0*/  FMUL R4, R7, 1.4426950216293334961 ;  /* 0x3fb8aa3b07047820 */ /* 0x000fe20000400000 */
[----:B------:R-:W-:-:S02]  /*0ae0*/  FADD R2, R5, -R2 ;  /* 0x8000000205027221 */ /* 0x000fc40000000000 */
[----:B------:R-:W-:Y:S02]  /*0af0*/  FSETP.GEU.AND P0, PT, R3, 1.175494350822287508e-38, PT ;  /* 0x008000000300780b */ /* 0x000fe40003f0e000 */
[----:B------:R-:W-:Y:S02]  /*0b00*/  FSETP.GEU.AND P1, PT, R15, -126, PT ;  /* 0xc2fc00000f00780b */ /* 0x000fe40003f2e000 */
[----:B------:R-:W-:Y:S01]  /*0b10*/  FSETP.GEU.AND P2, PT, R14, -126, PT ;  /* 0xc2fc00000e00780b */ /* 0x000fe20003f4e000 */
[----:B------:R-:W-:Y:S01]  /*0b20*/  FMUL R10, R2, 1.4426950216293334961 ;  /* 0x3fb8aa3b020a7820 */ /* 0x000fe20000400000 */
[----:B------:R-:W-:-:S04]  /*0b30*/  FSETP.GEU.AND P3, PT, R4, -126, PT ;  /* 0xc2fc00000400780b */ /* 0x000fc80003f6e000 */
[----:B------:R-:W-:-:S03]  /*0b40*/  FSETP.GEU.AND P4, PT, R10, -126, PT ;  /* 0xc2fc00000a00780b */ /* 0x000fc60003f8e000 */
[----:B------:R-:W-:Y:S02]  /*0b50*/  @!P0 FMUL R3, R3, 8388608 ;  /* 0x4b00000003038820 */ /* 0x000fe40000400000 */
[----:B------:R-:W-:Y:S02]  /*0b60*/  @!P1 FMUL R15, R15, 0.5 ;  /* 0x3f0000000f0f9820 */ /* 0x000fe40000400000 */
[----:B------:R-:W-:Y:S01]  /*0b70*/  @!P2 FMUL R14, R14, 0.5 ;  /* 0x3f0000000e0ea820 */ /* 0x000fe20000400000 */
[----:B------:R-:W-:Y:S01]  /*0b80*/  IADD3 R6, R3, -0x3f2aaaab, RZ ;  /* 0xc0d5555503067810 */ /* 0x000fe20007ffe0ff */
[----:B------:R-:W-:Y:S01]  /*0b90*/  @!P3 FMUL R4, R4, 0.5 ;  /* 0x3f0000000404b820 */ /* 0x000fe20000400000 */
[----:B------:R-:W0:Y:S02]  /*0ba0*/  MUFU.EX2 R2, R15 ;  /* 0x0000000f00027308 */ /* 0x000e240000000800 */
[----:B------:R-:W-:Y:S01]  /*0bb0*/  LOP3.LUT R12, R6, 0xff800000, RZ, 0xc0, !PT ;  /* 0xff800000060c7812 */ /* 0x000fe200078ec0ff */
[----:B------:R-:W-:-:S05]  /*0bc0*/  @!P4 FMUL R10, R10, 0.5 ;  /* 0x3f0000000a0ac820 */ /* 0x000fca0000400000 */
[----:B------:R-:W1:Y:S01]  /*0bd0*/  MUFU.EX2 R5, R14 ;  /* 0x0000000e00057308 */ /* 0x000e620000000800 */
[----:B------:R-:W-:-:S07]  /*0be0*/  IADD3 R7, R3, -R12, RZ ;  /* 0x8000000c03077210 */ /* 0x000fce0007ffe0ff */
[----:B------:R-:W2:Y:S01]  /*0bf0*/  MUFU.EX2 R4, R4 ;  /* 0x0000000400047308 */ /* 0x000ea20000000800 */
[----:B------:R-:W-:-:S07]  /*0c00*/  FADD R7, R7, -1 ;  /* 0xbf80000007077421 */ /* 0x000fce0000000000 */
[----:B------:R-:W3:Y:S01]  /*0c10*/  MUFU.EX2 R6, R10 ;  /* 0x0000000a00067308 */ /* 0x000ee20000000800 */
[----:B0-----:R-:W-:Y:S01]  /*0c20*/  @!P1 FMUL R2, R2, R2 ;  /* 0x0000000202029220 */ /* 0x001fe20000400000 */
[----:B-1----:R-:W-:Y:S01]  /*0c30*/  @!P2 FMUL R5, R5, R5 ;  /* 0x000000050505a220 */ /* 0x002fe20000400000 */
[----:B------:R-:W-:-:S03]  /*0c40*/  FFMA.FTZ R14, R7, -R18, 0.14084610342979431152 ;  /* 0x3e1039f6070e7423 */ /* 0x000fc60000010812 */
[----:B------:R-:W-:Y:S01]  /*0c50*/  FADD R15, R2, R5 ;  /* 0x00000005020f7221 */ /* 0x000fe20000000000 */
[----:B--2---:R-:W-:Y:S01]  /*0c60*/  @!P3 FMUL R4, R4, R4 ;  /* 0x000000040404b220 */ /* 0x004fe20000400000 */
[----:B------:R-:W-:-:S03]  /*0c70*/  FFMA.FTZ R14, R7, R14, -0.12148627638816833496 ;  /* 0xbdf8cdcc070e7423 */ /* 0x000fc6000001000e */
[----:B------:R-:W-:Y:S01]  /*0c80*/  FADD R15, R15, R4 ;  /* 0x000000040f0f7221 */ /* 0x000fe20000000000 */
[----:B------:R-:W-:Y:S01]  /*0c90*/  FFMA.FTZ R14, R7, R14, 0.13980610668659210205 ;  /* 0x3e0f2955070e7423 */ /* 0x000fe2000001000e */
[----:B---3--:R-:W-:-:S03]  /*0ca0*/  @!P4 FMUL R6, R6, R6 ;  /* 0x000000060606c220 */ /* 0x008fc60000400000 */
[----:B------:R-:W-:Y:S01]  /*0cb0*/  FFMA.FTZ R14, R7, R14, -0.16684235632419586182 ;  /* 0xbe2ad8b9070e7423 */ /* 0x000fe2000001000e */
[----:B------:R-:W-:-:S03]  /*0cc0*/  FADD R15, R15, R6 ;  /* 0x000000060f0f7221 */ /* 0x000fc60000000000 */
[----:B------:R-:W-:Y:S02]  /*0cd0*/  FFMA.FTZ R14, R7, R14, 0.20012299716472625732 ;  /* 0x3e4ced0b070e7423 */ /* 0x000fe4000001000e */
[----:B------:R-:W-:Y:S02]  /*0ce0*/  FSETP.GT.AND P1, PT, R15, 8.50705917302346158658e+37, PT ;  /* 0x7e8000000f00780b */ /* 0x000fe40003f24000 */
[----:B------:R-:W-:Y:S01]  /*0cf0*/  FFMA.FTZ R14, R7, R14, -0.24999669194221496582 ;  /* 0xbe7fff22070e7423 */ /* 0x000fe2000001000e */
[----:B------:R-:W-:Y:S02]  /*0d00*/  FSETP.GEU.AND P2, PT, R15, 1.175494350822287508e-38, PT ;  /* 0x008000000f00780b */ /* 0x000fe40003f4e000 */
[----:B------:R-:W-:Y:S01]  /*0d10*/  ISETP.GE.U32.AND P3, PT, R3, 0x7f800000, PT ;  /* 0x7f8000000300780c */ /* 0x000fe20003f66070 */
[----:B------:R-:W-:Y:S01]  /*0d20*/  FFMA.FTZ R14, R7, R14, 0.33333182334899902344 ;  /* 0x3eaaaa78070e7423 */ /* 0x000fe2000001000e */
[----:B------:R-:W-:-:S03]  /*0d30*/  FSEL R10, RZ, -23, P0 ;  /* 0xc1b80000ff0a7808 */ /* 0x000fc60000000000 */
[----:B------:R-:W-:Y:S01]  /*0d40*/  FFMA.FTZ R14, R7, R14, -0.5 ;  /* 0xbf000000070e7423 */ /* 0x000fe2000001000e */
[----:B------:R-:W-:Y:S02]  /*0d50*/  I2FP.F32.S32 R17, R12 ;  /* 0x0000000c00117245 */ /* 0x000fe40000201400 */
[----:B------:R-:W-:Y:S01]  /*0d60*/  @P1 FMUL R15, R15, 0.25 ;  /* 0x3e8000000f0f1820 */ /* 0x000fe20000400000 */
[----:B------:R-:W-:Y:S02]  /*0d70*/  FMUL R14, R7, R14 ;  /* 0x0000000e070e7220 */ /* 0x000fe40000400000 */
[----:B------:R-:W-:Y:S01]  /*0d80*/  FFMA.FTZ R10, R17, 1.1920928955078125e-07, R10 ;  /* 0x34000000110a7823 */ /* 0x000fe2000001000a */
[----:B------:R-:W-:Y:S01]  /*0d90*/  @!P2 FMUL R15, R15, 16777216 ;  /* 0x4b8000000f0fa820 */ /* 0x000fe20000400000 */
[----:B------:R-:W-:Y:S01]  /*0da0*/  FFMA.FTZ R17, R7, R14, R7 ;  /* 0x0000000e07117223 */ /* 0x000fe20000010007 */
[----:B------:R-:W-:Y:S01]  /*0db0*/  @P3 MOV R14, 0x7f800000 ;  /* 0x7f800000000e3802 */ /* 0x000fe20000000f00 */
[----:B------:R-:W-:Y:S01]  /*0dc0*/  FMUL R12, R5, 0.25 ;  /* 0x3e800000050c7820 */ /* 0x000fe20000400000 */
[----:B------:R-:W0:Y:S01]  /*0dd0*/  MUFU.RCP R7, R15 ;  /* 0x0000000f00077308 */ /* 0x000e220000001000 */
[----:B------:R-:W-:Y:S01]  /*0de0*/  FFMA.FTZ R10, R10, 0.69314718246459960938, R17 ;  /* 0x3f3172180a0a7823 */ /* 0x000fe20000010011 */
[C---:B------:R-:W-:Y:S01]  /*0df0*/  FSETP.NEU.AND P0, PT, R3.reuse, RZ, PT ;  /* 0x000000ff0300720b */ /* 0x040fe20003f0d000 */
[----:B------:R-:W-:Y:S01]  /*0e00*/  @P3 FFMA.FTZ R10, R3, R14, +INF ;  /* 0x7f800000030a3423 */ /* 0x000fe2000001000e */
[----:B------:R-:W-:Y:S01]  /*0e10*/  FSEL R12, R12, R5, P1 ;  /* 0x000000050c0c7208 */ /* 0x000fe20000800000 */
[----:B------:R-:W-:Y:S01]  /*0e20*/  FMUL R3, R4, 0.25 ;  /* 0x3e80000004037820 */ /* 0x000fe20000400000 */
[----:B------:R-:W-:-:S02]  /*0e30*/  @P1 FMUL R2, R2, 0.25 ;  /* 0x3e80000002021820 */ /* 0x000fc40000400000 */
[----:B------:R-:W-:Y:S01]  /*0e40*/  FSEL R10, R10, -INF , P0 ;  /* 0xff8000000a0a7808 */ /* 0x000fe20000000000 */
[----:B------:R-:W-:Y:S01]  /*0e50*/  @!P2 FMUL R12, R12, 16777216 ;  /* 0x4b8000000c0ca820 */ /* 0x000fe20000400000 */
[----:B------:R-:W-:Y:S01]  /*0e60*/  FSEL R4, R3, R4, P1 ;  /* 0x0000000403047208 */ /* 0x000fe20000800000 */
[----:B------:R-:W-:Y:S01]  /*0e70*/  FMUL R3, R6, 0.25 ;  /* 0x3e80000006037820 */ /* 0x000fe20000400000 */
[----:B------:R-:W-:Y:S01]  /*0e80*/  @!P2 FMUL R2, R2, 16777216 ;  /* 0x4b8000000202a820 */ /* 0x000fe20000400000 */
[--C-:B------:R-:W-:Y:S01]  /*0e90*/  FADD R13, R13, -R10.reuse ;  /* 0x8000000a0d0d7221 */ /* 0x100fe20000000000 */
[----:B0-----:R-:W-:Y:S02]  /*0ea0*/  FMUL R12, R7, R12 ;  /* 0x0000000c070c7220 */ /* 0x001fe40000400000 */
[----:B------:R-:W-:Y:S01]  /*0eb0*/  FSEL R6, R3, R6, P1 ;  /* 0x0000000603067208 */ /* 0x000fe20000800000 */
[----:B------:R-:W-:Y:S01]  /*0ec0*/  @!P2 FMUL R4, R4, 16777216 ;  /* 0x4b8000000404a820 */ /* 0x000fe20000400000 */
[C---:B------:R-:W-:Y:S01]  /*0ed0*/  FMUL R2, R7.reuse, R2 ;  /* 0x0000000207027220 */ /* 0x040fe20000400000 */
[----:B------:R-:W-:Y:S01]  /*0ee0*/  FMUL R13, R12, R13 ;  /* 0x0000000d0c0d7220 */ /* 0x000fe20000400000 */
[--C-:B------:R-:W-:Y:S01]  /*0ef0*/  FADD R3, R16, -R10.reuse ;  /* 0x8000000a10037221 */ /* 0x100fe20000000000 */
[----:B------:R-:W-:Y:S01]  /*0f00*/  @!P2 FMUL R6, R6, 16777216 ;  /* 0x4b8000000606a820 */ /* 0x000fe20000400000 */
[----:B------:R-:W-:Y:S01]  /*0f10*/  FMUL R5, R7, R4 ;  /* 0x0000000407057220 */ /* 0x000fe20000400000 */
[--C-:B------:R-:W-:Y:S01]  /*0f20*/  FADD R11, R11, -R10.reuse ;  /* 0x8000000a0b0b7221 */ /* 0x100fe20000000000 */
[----:B------:R-:W-:Y:S01]  /*0f30*/  FFMA R2, R2, R3, R13 ;  /* 0x0000000302027223 */ /* 0x000fe2000000000d */
[----:B------:R-:W-:Y:S01]  /*0f40*/  FADD R0, R0, -R10 ;  /* 0x8000000a00007221 */ /* 0x000fe20000000000 */
[----:B------:R-:W-:-:S02]  /*0f50*/  FMUL R7, R7, R6 ;  /* 0x0000000607077220 */ /* 0x000fc40000400000 */
[----:B------:R-:W-:-:S04]  /*0f60*/  FFMA R2, R5, R11, R2 ;  /* 0x0000000b05027223 */ /* 0x000fc80000000002 */
[----:B------:R-:W-:-:S05]  /*0f70*/  FFMA R0, R7, R0, R2 ;  /* 0x0000000007007223 */ /* 0x000fca0000000002 */
[----:B------:R-:W0:Y:S02]  /*0f80*/  SHFL.BFLY PT, R3, R0, 0x10, 0x1f ;  /* 0x0e001f0000037f89 */ /* 0x000e2400000e0000 */
[----:B0-----:R-:W-:-:S05]  /*0f90*/  FADD R3, R0, R3 ;  /* 0x0000000300037221 */ /* 0x001fca0000000000 */
[----:B------:R-:W0:Y:S02]  /*0fa0*/  SHFL.BFLY PT, R2, R3, 0x8, 0x1f ;  /* 0x0d001f0003027f89 */ /* 0x000e2400000e0000 */
[----:B0-----:R-:W-:-:S05]  /*0fb0*/  FADD R2, R3, R2 ;  /* 0x0000000203027221 */ /* 0x001fca0000000000 */
[----:B------:R-:W0:Y:S02]  /*0fc0*/  SHFL.BFLY PT, R5, R2, 0x4, 0x1f ;  /* 0x0c801f0002057f89 */ /* 0x000e2400000e0000 */
[----:B0-----:R-:W-:-:S05]  /*0fd0*/  FADD R5, R2, R5 ;  /* 0x0000000502057221 */ /* 0x001fca0000000000 */
[----:B------:R-:W0:Y:S01]  /*0fe0*/  SHFL.BFLY PT, R4, R5, 0x2, 0x1f ;  /* 0x0c401f0005047f89 */ /* 0x000e2200000e0000 */
[----:B------:R-:W1:Y:S01]  /*0ff0*/  S2UR UR5, SR_CgaCtaId ;  /* 0x00000000000579c3 */ /* 0x000e620000008800 */
[----:B------:R-:W-:Y:S01]  /*1000*/  LOP3.LUT P0, RZ, R20, 0x1f, RZ, 0xc0, !PT ;  /* 0x0000001f14ff7812 */ /* 0x000fe2000780c0ff */
[----:B0-----:R-:W-:-:S05]  /*1010*/  FADD R4, R5, R4 ;  /* 0x0000000405047221 */ /* 0x001fca0000000000 */
[----:B------:R-:W0:Y:S01]  /*1020*/  SHFL.BFLY PT, R7, R4, 0x1, 0x1f ;  /* 0x0c201f0004077f89 */ /* 0x000e2200000e0000 */
[----:B------:R-:W-:Y:S01]  /*1030*/  UMOV UR4, 0x400 ;  /* 0x0000040000047882 */ /* 0x000fe20000000000 */
[----:B------:R-:W-:Y:S01]  /*1040*/  SHF.R.U32.HI R0, RZ, 0x3, R20 ;  /* 0x00000003ff007819 */ /* 0x000fe20000011614 */
[----:B-1----:R-:W-:-:S03]  /*1050*/  UPRMT UR4, UR5, 0x654, UR4 ;  /* 0x0000065405047896 */ /* 0x002fc60008000004 */
[----:B------:R-:W-:Y:S01]  /*1060*/  LOP3.LUT R2, R0, 0x4, RZ, 0xc0, !PT ;  /* 0x0000000400027812 */ /* 0x000fe200078ec0ff */
[----:B0-----:R-:W-:-:S05]  /*1070*/  FADD R7, R4, R7 ;  /* 0x0000000704077221 */ /* 0x001fca0000000000 */
[----:B------:R-:W-:Y:S01]  /*1080*/  @!P0 STS [R2+UR4], R7 ;  /* 0x0000000702008988 */ /* 0x000fe20008000804 */
[----:B------:R-:W-:Y:S01]  /*1090*/  BAR.SYNC.DEFER_BLOCKING 0x0 ;  /* 0x0000000000007b1d */ /* 0x000fe20000010000 */
[----:B------:R-:W-:-:S13]  /*10a0*/  ISETP.GE.AND P1, PT, R20, 0x2, PT ;  /* 0x000000021400780c */ /* 0x000fda0003f26270 */
[----:B------:R-:W0:Y:S01]  /*10b0*/  @!P1 LDS R8, [R9+UR4] ;  /* 0x0000000409089984 */ /* 0x000e220008000800 */
[----:B------:R-:W-:-:S04]  /*10c0*/  LOP3.LUT R0, R20, 0x1, RZ, 0xc0, !PT ;  /* 0x0000000114007812 */ /* 0x000fc800078ec0ff */
[----:B------:R-:W-:-:S04]  /*10d0*/  ISETP.NE.U32.AND P0, PT, R0, 0x1, PT ;  /* 0x000000010000780c */ /* 0x000fc80003f05070 */
[----:B------:R-:W-:Y:S01]  /*10e0*/  ISETP.LT.AND P0, PT, R20, 0x2, P0 ;  /* 0x000000021400780c */ /* 0x000fe20000701270 */
[----:B0-----:R-:W0:Y:S02]  /*10f0*/  SHFL.BFLY PT, R3, R8, 0x1, 0x1f ;  /* 0x0c201f0008037f89 */ /* 0x001e2400000e0000 */
[----:B0-----:R-:W-:-:S10]  /*1100*/  FADD R4, R8, R3 ;  /* 0x0000000308047221 */ /* 0x001fd40000000000 */
[----:B------:R0:W-:Y:S01]  /*1110*/  @P0 STS [R9+UR4], R4 ;  /* 0x0000000409000988 */ /* 0x0001e20008000804 */
[----:B------:R-:W-:Y:S01]  /*1120*/  BAR.SYNC.DEFER_BLOCKING 0x0 ;  /* 0x0000000000007b1d */ /* 0x000fe20000010000 */
[----:B------:R-:W-:-:S05]  /*1130*/  LOP3.LUT P0, RZ, R20, 0x3f, RZ, 0xc0, !PT ;  /* 0x0000003f14ff7812 */ /* 0x000fca000780c0ff */
[----:B------:R-:W1:Y:S02]  /*1140*/  LDS R0, [UR4] ;  /* 0x00000004ff007984 */ /* 0x000e640008000800 */
[----:B------:R-:W-:Y:S06]  /*1150*/  BAR.SYNC.DEFER_BLOCKING 0x0 ;  /* 0x0000000000007b1d */ /* 0x000fec0000010000 */
[----:B0-----:R-:W-:Y:S05]  /*1160*/  @P0 EXIT ;  /* 0x000000000000094d */ /* 0x001fea0003800000 */
[----:B------:R-:W0:Y:S01]  /*1170*/  LDC.64 R2, c[0x0][0x210] ;  /* 0x00008400ff027b82 */ /* 0x000e220000000a00 */
[----:B-1----:R-:W-:-:S05]  /*1180*/  FFMA R5, R0, -0.015625, RZ ;  /* 0xbc80000000057823 */ /* 0x002fca00000000ff */
[----:B0-----:R-:W-:Y:S01]  /*1190*/  STG.E desc[UR6][R2.64], R5 ;  /* 0x0000000502007986 */ /* 0x001fe2000c101906 */
[----:B------:R-:W-:Y:S05]  /*11a0*/  EXIT ;  /* 0x000000000000794d */ /* 0x000fea0003800000 */
.L_x_0:
[----:B------:R-:W-:-:S00]  /*11b0*/  BRA `(.L_x_0) ;  /* 0xfffffffc00fc7947 */ /* 0x000fc0000383ffff */
[----:B------:R-:W-:-:S00]  /*11c0*/  NOP ;  /* 0x0000000000007918 */ /* 0x000fc00000000000 */
        /* <DEDUP_REMOVED lines=11> */
.L_x_1:


//--------------------- .nv.global.init           --------------------------
	.section	.nv.global.init,"aw",@progbits
.nv.global.init:
	.type		_$_str,@object
	.size		_$_str,(.L_0 - _$_str)
_$_str:
        /*0000*/ 	.byte	0x5f, 0x5f, 0x43, 0x55, 0x44, 0x41, 0x5f, 0x46, 0x54, 0x5a, 0x00
.L_0:


//--------------------- .nv.shared.triton_per_fused__log_softmax__softmax_add_div_mean_mul_neg_reciprocal_sub_sum_0 --------------------------
	.section	.nv.shared.triton_per_fused__log_softmax__softmax_add_div_mean_mul_neg_reciprocal_sub_sum_0,"aw",@nobits
	.sectionflags	@""
	.align	16
	.zero		1024


//--------------------- .nv.constant0.triton_per_fused__log_softmax__softmax_add_div_mean_mul_neg_reciprocal_sub_sum_0 --------------------------
	.section	.nv.constant0.triton_per_fused__log_softmax__softmax_add_div_mean_mul_neg_reciprocal_sub_sum_0,"a",@progbits
	.sectionflags	@""
	.align	4
.nv.constant0.triton_per_fused__log_softmax__softmax_add_div_mean_mul_neg_reciprocal_sub_sum_0:
	.zero		572
